	.headerflags	@"EF_CUDA_TEXMODE_UNIFIED EF_CUDA_64BIT_ADDRESS EF_CUDA_ACCELERATORS EF_CUDA_SM90 EF_CUDA_VIRTUAL_SM(EF_CUDA_SM90)"
	.elftype	@"ET_EXEC"


//--------------------- .nv.info                  --------------------------
	.section	.nv.info,"",@"SHT_CUDA_INFO"
	.align	4


	//----- nvinfo : EIATTR_REGCOUNT
	.align		4
        /*0000*/ 	.byte	0x04, 0x2f
        /*0002*/ 	.short	(.L_3 - .L_2)
	.align		4
.L_2:
        /*0004*/ 	.word	index@(triton_poi_fused__native_batch_norm_legit_no_training_max_pool2d_with_indices_mul_sigmoid_25)
        /*0008*/ 	.word	0x00000010


	//----- nvinfo : EIATTR_MIN_STACK_SIZE
	.align		4
.L_3:
        /*000c*/ 	.byte	0x04, 0x12
        /*000e*/ 	.short	(.L_5 - .L_4)
	.align		4
.L_4:
        /*0010*/ 	.word	index@(triton_poi_fused__native_batch_norm_legit_no_training_max_pool2d_with_indices_mul_sigmoid_25)
        /*0014*/ 	.word	0x00000000


	//----- nvinfo : EIATTR_FRAME_SIZE
	.align		4
.L_5:
        /*0018*/ 	.byte	0x04, 0x11
        /*001a*/ 	.short	(.L_7 - .L_6)
	.align		4
.L_6:
        /*001c*/ 	.word	index@(triton_poi_fused__native_batch_norm_legit_no_training_max_pool2d_with_indices_mul_sigmoid_25)
        /*0020*/ 	.word	0x00000000


	//----- nvinfo : EIATTR_MIN_STACK_SIZE
	.align		4
.L_7:
        /*0024*/ 	.byte	0x04, 0x12
        /*0026*/ 	.short	(.L_9 - .L_8)
	.align		4
.L_8:
        /*0028*/ 	.word	index@(triton_poi_fused__native_batch_norm_legit_no_training_max_pool2d_with_indices_mul_sigmoid_25)
        /*002c*/ 	.word	0x00000000
.L_9:


//--------------------- .nv.info.triton_poi_fused__native_batch_norm_legit_no_training_max_pool2d_with_indices_mul_sigmoid_25 --------------------------
	.section	.nv.info.triton_poi_fused__native_batch_norm_legit_no_training_max_pool2d_with_indices_mul_sigmoid_25,"",@"SHT_CUDA_INFO"
	.sectionflags	@""
	.align	4


	//----- nvinfo : EIATTR_CUDA_API_VERSION
	.align		4
        /*0000*/ 	.byte	0x04, 0x37
        /*0002*/ 	.short	(.L_11 - .L_10)
.L_10:
        /*0004*/ 	.word	0x0000007c


	//----- nvinfo : EIATTR_KPARAM_INFO
	.align		4
.L_11:
        /*0008*/ 	.byte	0x04, 0x17
        /*000a*/ 	.short	(.L_13 - .L_12)
.L_12:
        /*000c*/ 	.word	0x00000000
        /*0010*/ 	.short	0x0007
        /*0012*/ 	.short	0x0038
        /*0014*/ 	.byte	0x00, 0xf0, 0x11, 0x00


	//----- nvinfo : EIATTR_KPARAM_INFO
	.align		4
.L_13:
        /*0018*/ 	.byte	0x04, 0x17
        /*001a*/ 	.short	(.L_15 - .L_14)
.L_14:
        /*001c*/ 	.word	0x00000000
        /*0020*/ 	.short	0x0006
        /*0022*/ 	.short	0x0030
        /*0024*/ 	.byte	0x00, 0xf4, 0x21, 0x00


	//----- nvinfo : EIATTR_KPARAM_INFO
	.align		4
.L_15:
        /*0028*/ 	.byte	0x04, 0x17
        /*002a*/ 	.short	(.L_17 - .L_16)
.L_16:
        /*002c*/ 	.word	0x00000000
        /*0030*/ 	.short	0x0005
        /*0032*/ 	.short	0x0028
        /*0034*/ 	.byte	0x00, 0xf4, 0x21, 0x00


	//----- nvinfo : EIATTR_KPARAM_INFO
	.align		4
.L_17:
        /*0038*/ 	.byte	0x04, 0x17
        /*003a*/ 	.short	(.L_19 - .L_18)
.L_18:
        /*003c*/ 	.word	0x00000000
        /*0040*/ 	.short	0x0004
        /*0042*/ 	.short	0x0020
        /*0044*/ 	.byte	0x00, 0xf4, 0x21, 0x00


	//----- nvinfo : EIATTR_KPARAM_INFO
	.align		4
.L_19:
        /*0048*/ 	.byte	0x04, 0x17
        /*004a*/ 	.short	(.L_21 - .L_20)
.L_20:
        /*004c*/ 	.word	0x00000000
        /*0050*/ 	.short	0x0003
        /*0052*/ 	.short	0x0018
        /*0054*/ 	.byte	0x00, 0xf4, 0x21, 0x00


	//----- nvinfo : EIATTR_KPARAM_INFO
	.align		4
.L_21:
        /*0058*/ 	.byte	0x04, 0x17
        /*005a*/ 	.short	(.L_23 - .L_22)
.L_22:
        /*005c*/ 	.word	0x00000000
        /*0060*/ 	.short	0x0002
        /*0062*/ 	.short	0x0010
        /*0064*/ 	.byte	0x00, 0xf4, 0x21, 0x00


	//----- nvinfo : EIATTR_KPARAM_INFO
	.align		4
.L_23:
        /*0068*/ 	.byte	0x04, 0x17
        /*006a*/ 	.short	(.L_25 - .L_24)
.L_24:
        /*006c*/ 	.word	0x00000000
        /*0070*/ 	.short	0x0001
        /*0072*/ 	.short	0x0008
        /*0074*/ 	.byte	0x00, 0xf4, 0x21, 0x00


	//----- nvinfo : EIATTR_KPARAM_INFO
	.align		4
.L_25:
        /*0078*/ 	.byte	0x04, 0x17
        /*007a*/ 	.short	(.L_27 - .L_26)
.L_26:
        /*007c*/ 	.word	0x00000000
        /*0080*/ 	.short	0x0000
        /*0082*/ 	.short	0x0000
        /*0084*/ 	.byte	0x00, 0xf4, 0x21, 0x00


	//----- nvinfo : EIATTR_SPARSE_MMA_MASK
	.align		4
.L_27:
        /*0088*/ 	.byte	0x03, 0x50
        /*008a*/ 	.short	0x0000


	//----- nvinfo : EIATTR_MAXREG_COUNT
	.align		4
        /*008c*/ 	.byte	0x03, 0x1b
        /*008e*/ 	.short	0x00ff


	//----- nvinfo : EIATTR_EXIT_INSTR_OFFSETS
	.align		4
        /*0090*/ 	.byte	0x04, 0x1c
        /*0092*/ 	.short	(.L_29 - .L_28)


	//   ....[0]....
.L_28:
        /*0094*/ 	.word	0x000003c0


	//----- nvinfo : EIATTR_REQNTID
	.align		4
.L_29:
        /*0098*/ 	.byte	0x04, 0x10
        /*009a*/ 	.short	(.L_31 - .L_30)
.L_30:
        /*009c*/ 	.word	0x00000080
        /*00a0*/ 	.word	0x00000001
        /*00a4*/ 	.word	0x00000001


	//----- nvinfo : EIATTR_CBANK_PARAM_SIZE
	.align		4
.L_31:
        /*00a8*/ 	.byte	0x03, 0x19
        /*00aa*/ 	.short	0x003c


	//----- nvinfo : EIATTR_PARAM_CBANK
	.align		4
        /*00ac*/ 	.byte	0x04, 0x0a
        /*00ae*/ 	.short	(.L_33 - .L_32)
	.align		4
.L_32:
        /*00b0*/ 	.word	index@(.nv.constant0.triton_poi_fused__native_batch_norm_legit_no_training_max_pool2d_with_indices_mul_sigmoid_25)
        /*00b4*/ 	.short	0x0210
        /*00b6*/ 	.short	0x003c


	//----- nvinfo : EIATTR_SW_WAR
	.align		4
.L_33:
        /*00b8*/ 	.byte	0x04, 0x36
        /*00ba*/ 	.short	(.L_35 - .L_34)
.L_34:
        /*00bc*/ 	.word	0x00000008
.L_35:


//--------------------- .nv.callgraph             --------------------------
	.section	.nv.callgraph,"",@"SHT_CUDA_CALLGRAPH"
	.align	4
	.sectionentsize	8
	.align		4
        /*0000*/ 	.word	0x00000000
	.align		4
        /*0004*/ 	.word	0xffffffff
	.align		4
        /*0008*/ 	.word	0x00000000
	.align		4
        /*000c*/ 	.word	0xfffffffe
	.align		4
        /*0010*/ 	.word	0x00000000
	.align		4
        /*0014*/ 	.word	0xfffffffd
	.align		4
        /*0018*/ 	.word	0x00000000
	.align		4
        /*001c*/ 	.word	0xfffffffc


//--------------------- .nv.constant4             --------------------------
	.section	.nv.constant4,"a",@progbits
	.align	8
	.align		8
.nv.constant4:
        /*0000*/ 	.dword	_$_str
	.align		8
        /*0008*/ 	.dword	_$_str_$_2


//--------------------- .text.triton_poi_fused__native_batch_norm_legit_no_training_max_pool2d_with_indices_mul_sigmoid_25 --------------------------
	.section	.text.triton_poi_fused__native_batch_norm_legit_no_training_max_pool2d_with_indices_mul_sigmoid_25,"ax",@progbits
	.align	128
        .global         triton_poi_fused__native_batch_norm_legit_no_training_max_pool2d_with_indices_mul_sigmoid_25
        .type           triton_poi_fused__native_batch_norm_legit_no_training_max_pool2d_with_indices_mul_sigmoid_25,@function
        .size           triton_poi_fused__native_batch_norm_legit_no_training_max_pool2d_with_indices_mul_sigmoid_25,(.L_x_1 - triton_poi_fused__native_batch_norm_legit_no_training_max_pool2d_with_indices_mul_sigmoid_25)
        .other          triton_poi_fused__native_batch_norm_legit_no_training_max_pool2d_with_indices_mul_sigmoid_25,@"STO_CUDA_ENTRY STV_DEFAULT"
triton_poi_fused__native_batch_norm_legit_no_training_max_pool2d_with_indices_mul_sigmoid_25:
.text.triton_poi_fused__native_batch_norm_legit_no_training_max_pool2d_with_indices_mul_sigmoid_25:
[----:B------:R-:W-:Y:S01]  /*0000*/  LDC R1, c[0x0][0x28] ;  /* 0x00000a00ff017b82 */ /* 0x000fe20000000800 */
[----:B------:R-:W1:Y:S07]  /*0010*/  S2R R0, SR_TID.X ;  /* 0x0000000000007919 */ /* 0x000e6e0000002100 */
[----:B------:R-:W2:Y:S01]  /*0020*/  LDC.64 R6, c[0x0][0x228] ;  /* 0x00008a00ff067b82 */ /* 0x000ea20000000a00 */
[----:B------:R-:W-:Y:S01]  /*0030*/  ULDC.64 UR4, c[0x0][0x208] ;  /* 0x0000820000047ab9 */ /* 0x000fe20000000a00 */
[----:B------:R-:W3:Y:S06]  /*0040*/  S2R R3, SR_CTAID.X ;  /* 0x0000000000037919 */ /* 0x000eec0000002500 */
[----:B------:R-:W4:Y:S08]  /*0050*/  LDC.64 R4, c[0x0][0x220] ;  /* 0x00008800ff047b82 */ /* 0x000f300000000a00 */
[----:B------:R-:W5:Y:S08]  /*0060*/  LDC.64 R8, c[0x0][0x230] ;  /* 0x00008c00ff087b82 */ /* 0x000f700000000a00 */
[----:B------:R-:W5:Y:S01]  /*0070*/  LDC.64 R10, c[0x0][0x238] ;  /* 0x00008e00ff0a7b82 */ /* 0x000f620000000a00 */
[----:B------:R-:W-:Y:S01]  /*0080*/  HFMA2.MMA R12, -RZ, RZ, 1.625, 0 ;  /* 0x3e800000ff0c7435 */ /* 0x000fe200000001ff */
[----:B------:R-:W-:Y:S01]  /*0090*/  ULDC.64 UR6, c[0x0][0x240] ;  /* 0x0000900000067ab9 */ /* 0x000fe20000000a00 */
[----:B-1----:R-:W-:-:S02]  /*00a0*/  LOP3.LUT R0, R0, 0x7f, RZ, 0xc0, !PT ;  /* 0x0000007f00007812 */ /* 0x002fc400078ec0ff */
[----:B---3--:R-:W-:Y:S02]  /*00b0*/  SHF.R.S32.HI R2, RZ, 0x18, R3 ;  /* 0x00000018ff027819 */ /* 0x008fe40000011403 */
[----:B------:R-:W-:Y:S02]  /*00c0*/  LEA R0, R3, R0, 0x7 ;  /* 0x0000000003007211 */ /* 0x000fe400078e38ff */
[----:B------:R-:W-:-:S04]  /*00d0*/  SGXT R3, R2, 0x1 ;  /* 0x000000010203781a */ /* 0x000fc80000000200 */
[----:B------:R-:W-:-:S04]  /*00e0*/  LEA.HI R3, R3, R0, RZ, 0xb ;  /* 0x0000000003037211 */ /* 0x000fc800078f58ff */
[----:B------:R-:W-:-:S04]  /*00f0*/  LOP3.LUT R3, R3, 0xfffff800, RZ, 0xc0, !PT ;  /* 0xfffff80003037812 */ /* 0x000fc800078ec0ff */
[----:B------:R-:W-:Y:S02]  /*0100*/  IADD3 R13, R0, -R3, RZ ;  /* 0x80000003000d7210 */ /* 0x000fe40007ffe0ff */
[----:B------:R-:W1:Y:S03]  /*0110*/  LDC.64 R2, c[0x0][0x218] ;  /* 0x00008600ff027b82 */ /* 0x000e660000000a00 */
[----:B--2---:R-:W-:-:S06]  /*0120*/  IMAD.WIDE R6, R13, 0x4, R6 ;  /* 0x000000040d067825 */ /* 0x004fcc00078e0206 */
[----:B------:R-:W2:Y:S01]  /*0130*/  LDG.E.EL R6, desc[UR4][R6.64] ;  /* 0x0000000406067981 */ /* 0x000ea2000c2e1900 */
[----:B----4-:R-:W-:-:S04]  /*0140*/  IMAD.WIDE R4, R13, 0x4, R4 ;  /* 0x000000040d047825 */ /* 0x010fc800078e0204 */
[C---:B-----5:R-:W-:Y:S02]  /*0150*/  IMAD.WIDE R8, R13.reuse, 0x4, R8 ;  /* 0x000000040d087825 */ /* 0x060fe400078e0208 */
[----:B------:R3:W4:Y:S02]  /*0160*/  LDG.E.EL R5, desc[UR4][R4.64] ;  /* 0x0000000404057981 */ /* 0x000724000c2e1900 */
[----:B0-----:R-:W-:Y:S02]  /*0170*/  IMAD.WIDE R10, R13, 0x4, R10 ;  /* 0x000000040d0a7825 */ /* 0x001fe400078e020a */
[----:B------:R-:W5:Y:S02]  /*0180*/  LDG.E.EL R8, desc[UR4][R8.64] ;  /* 0x0000000408087981 */ /* 0x000f64000c2e1900 */
[----:B-1----:R-:W-:Y:S02]  /*0190*/  IMAD.WIDE R2, R0, 0x4, R2 ;  /* 0x0000000400027825 */ /* 0x002fe400078e0202 */
[----:B------:R-:W5:Y:S04]  /*01a0*/  LDG.E.EL R11, desc[UR4][R10.64] ;  /* 0x000000040a0b7981 */ /* 0x000f68000c2e1900 */
[----:B------:R-:W4:Y:S01]  /*01b0*/  LDG.E R2, desc[UR4][R2.64] ;  /* 0x0000000402027981 */ /* 0x000f22000c1e1900 */
[----:B--2---:R-:W-:-:S04]  /*01c0*/  FADD R6, R6, 0.0010000000474974513054 ;  /* 0x3a83126f06067421 */ /* 0x004fc80000000000 */
[----:B------:R-:W0:Y:S02]  /*01d0*/  MUFU.SQRT R7, R6 ;  /* 0x0000000600077308 */ /* 0x000e240000002000 */
[C---:B0-----:R-:W-:Y:S02]  /*01e0*/  FSETP.GT.AND P0, PT, R7.reuse, 8.50705917302346158658e+37, PT ;  /* 0x7e8000000700780b */ /* 0x041fe40003f04000 */
[----:B------:R-:W-:-:S11]  /*01f0*/  FSETP.GEU.AND P1, PT, R7, 1.175494350822287508e-38, PT ;  /* 0x008000000700780b */ /* 0x000fd60003f2e000 */
[----:B------:R-:W-:-:S04]  /*0200*/  @P0 FMUL R7, R7, 0.25 ;  /* 0x3e80000007070820 */ /* 0x000fc80000400000 */
[----:B------:R-:W-:-:S06]  /*0210*/  @!P1 FMUL R7, R7, 16777216 ;  /* 0x4b80000007079820 */ /* 0x000fcc0000400000 */
[----:B------:R-:W0:Y:S01]  /*0220*/  MUFU.RCP R7, R7 ;  /* 0x0000000700077308 */ /* 0x000e220000001000 */
[----:B---3--:R-:W-:Y:S01]  /*0230*/  FSEL R4, R12, 1, P0 ;  /* 0x3f8000000c047808 */ /* 0x008fe20000000000 */
[----:B----4-:R-:W-:-:S04]  /*0240*/  FADD R2, R2, -R5 ;  /* 0x8000000502027221 */ /* 0x010fc80000000000 */
[----:B------:R-:W-:-:S04]  /*0250*/  @!P1 FMUL R4, R4, 16777216 ;  /* 0x4b80000004049820 */ /* 0x000fc80000400000 */
[----:B0-----:R-:W-:-:S04]  /*0260*/  FMUL R3, R7, R4 ;  /* 0x0000000407037220 */ /* 0x001fc80000400000 */
[----:B------:R-:W-:-:S04]  /*0270*/  FMUL R2, R2, R3 ;  /* 0x0000000302027220 */ /* 0x000fc80000400000 */
[----:B-----5:R-:W-:-:S04]  /*0280*/  FFMA R8, R8, R2, R11 ;  /* 0x0000000208087223 */ /* 0x020fc8000000000b */
[----:B------:R-:W-:-:S04]  /*0290*/  FADD R2, RZ, -R8 ;  /* 0x80000008ff027221 */ /* 0x000fc80000000000 */
[----:B------:R-:W-:-:S05]  /*02a0*/  FMUL R6, R2, 1.4426950216293334961 ;  /* 0x3fb8aa3b02067820 */ /* 0x000fca0000400000 */
[----:B------:R-:W-:-:S13]  /*02b0*/  FSETP.GEU.AND P0, PT, R6, -126, PT ;  /* 0xc2fc00000600780b */ /* 0x000fda0003f0e000 */
[----:B------:R-:W-:-:S04]  /*02c0*/  @!P0 FMUL R6, R6, 0.5 ;  /* 0x3f00000006068820 */ /* 0x000fc80000400000 */
[----:B------:R-:W0:Y:S02]  /*02d0*/  MUFU.EX2 R2, R6 ;  /* 0x0000000600027308 */ /* 0x000e240000000800 */
[----:B0-----:R-:W-:-:S04]  /*02e0*/  @!P0 FMUL R2, R2, R2 ;  /* 0x0000000202028220 */ /* 0x001fc80000400000 */
[----:B------:R-:W-:Y:S02]  /*02f0*/  FADD R7, R2, 1 ;  /* 0x3f80000002077421 */ /* 0x000fe40000000000 */
[----:B------:R-:W0:Y:S03]  /*0300*/  LDC.64 R2, c[0x0][0x210] ;  /* 0x00008400ff027b82 */ /* 0x000e260000000a00 */
[----:B------:R-:W-:-:S13]  /*0310*/  FSETP.GT.AND P0, PT, R7, 8.50705917302346158658e+37, PT ;  /* 0x7e8000000700780b */ /* 0x000fda0003f04000 */
[----:B------:R-:W-:-:S06]  /*0320*/  @P0 FMUL R7, R7, 0.25 ;  /* 0x3e80000007070820 */ /* 0x000fcc0000400000 */
[----:B------:R-:W1:Y:S01]  /*0330*/  MUFU.RCP R7, R7 ;  /* 0x0000000700077308 */ /* 0x000e620000001000 */
[----:B------:R-:W-:Y:S02]  /*0340*/  FSEL R10, R12, 1, P0 ;  /* 0x3f8000000c0a7808 */ /* 0x000fe40000000000 */
[----:B------:R-:W-:Y:S01]  /*0350*/  IADD3 R4, P0, R0, UR6, RZ ;  /* 0x0000000600047c10 */ /* 0x000fe2000ff1e0ff */
[----:B0-----:R-:W-:-:S03]  /*0360*/  IMAD.WIDE R2, R0, 0x4, R2 ;  /* 0x0000000400027825 */ /* 0x001fc600078e0202 */
[----:B------:R-:W-:Y:S01]  /*0370*/  LEA.HI.X.SX32 R5, R0, UR7, 0x1, P0 ;  /* 0x0000000700057c11 */ /* 0x000fe200080f0eff */
[----:B-1----:R-:W-:-:S04]  /*0380*/  FMUL R9, R7, R10 ;  /* 0x0000000a07097220 */ /* 0x002fc80000400000 */
[----:B------:R-:W-:-:S05]  /*0390*/  FMUL R9, R8, R9 ;  /* 0x0000000908097220 */ /* 0x000fca0000400000 */
[----:B------:R-:W-:Y:S04]  /*03a0*/  STG.E desc[UR4][R2.64], R9 ;  /* 0x0000000902007986 */ /* 0x000fe8000c101904 */
[----:B------:R-:W-:Y:S01]  /*03b0*/  STG.E.U8 desc[UR4][R4.64], RZ ;  /* 0x000000ff04007986 */ /* 0x000fe2000c101104 */
[----:B------:R-:W-:Y:S05]  /*03c0*/  EXIT ;  /* 0x000000000000794d */ /* 0x000fea0003800000 */
.L_x_0:
[----:B------:R-:W-:-:S00]  /*03d0*/  BRA `(.L_x_0) ;  /* 0xfffffffc00fc7947 */ /* 0x000fc0000383ffff */
[----:B------:R-:W-:-:S00]  /*03e0*/  NOP ;  /* 0x0000000000007918 */ /* 0x000fc00000000000 */
        /* <DEDUP_REMOVED lines=9> */
.L_x_1:


//--------------------- .nv.global.init           --------------------------
	.section	.nv.global.init,"aw",@progbits
.nv.global.init:
	.type		_$_str,@object
	.size		_$_str,(_$_str_$_2 - _$_str)
_$_str:
        /*0000*/ 	.byte	0x5f, 0x5f, 0x43, 0x55, 0x44, 0x41, 0x5f, 0x46, 0x54, 0x5a, 0x00
	.type		_$_str_$_2,@object
	.size		_$_str_$_2,(.L_1 - _$_str_$_2)
_$_str_$_2:
        /*000b*/ 	.byte	0x5f, 0x5f, 0x43, 0x55, 0x44, 0x41, 0x5f, 0x50, 0x52, 0x45, 0x43, 0x5f, 0x53, 0x51, 0x52, 0x54
        /*001b*/ 	.byte	0x00
.L_1:


//--------------------- .nv.constant0.triton_poi_fused__native_batch_norm_legit_no_training_max_pool2d_with_indices_mul_sigmoid_25 --------------------------
	.section	.nv.constant0.triton_poi_fused__native_batch_norm_legit_no_training_max_pool2d_with_indices_mul_sigmoid_25,"a",@progbits
	.sectionflags	@""
	.align	4
.nv.constant0.triton_poi_fused__native_batch_norm_legit_no_training_max_pool2d_with_indices_mul_sigmoid_25:
	.zero		588
